//
// Generated by NVIDIA NVVM Compiler
//
// Compiler Build ID: CL-36424714
// Cuda compilation tools, release 13.0, V13.0.88
// Based on NVVM 20.0.0
//

.version 9.0
.target sm_100
.address_size 64

	// .globl	_Z20cross_entropy_kernelPKfPKlPfii

.visible .entry _Z20cross_entropy_kernelPKfPKlPfii(
	.param .u64 .ptr .align 1 _Z20cross_entropy_kernelPKfPKlPfii_param_0,
	.param .u64 .ptr .align 1 _Z20cross_entropy_kernelPKfPKlPfii_param_1,
	.param .u64 .ptr .align 1 _Z20cross_entropy_kernelPKfPKlPfii_param_2,
	.param .u32 _Z20cross_entropy_kernelPKfPKlPfii_param_3,
	.param .u32 _Z20cross_entropy_kernelPKfPKlPfii_param_4
)
{
	.reg .pred 	%p<52>;
	.reg .b32 	%r<98>;
	.reg .b32 	%f<317>;
	.reg .b64 	%rd<31>;

	ld.param.u64 	%rd6, [_Z20cross_entropy_kernelPKfPKlPfii_param_0];
	ld.param.u64 	%rd4, [_Z20cross_entropy_kernelPKfPKlPfii_param_1];
	ld.param.u64 	%rd5, [_Z20cross_entropy_kernelPKfPKlPfii_param_2];
	ld.param.u32 	%r38, [_Z20cross_entropy_kernelPKfPKlPfii_param_3];
	ld.param.u32 	%r37, [_Z20cross_entropy_kernelPKfPKlPfii_param_4];
	cvta.to.global.u64 	%rd1, %rd6;
	mov.u32 	%r39, %ctaid.x;
	mov.u32 	%r40, %ntid.x;
	mov.u32 	%r41, %tid.x;
	mad.lo.s32 	%r1, %r39, %r40, %r41;
	setp.ge.s32 	%p1, %r1, %r38;
	@%p1 bra 	$L__BB0_27;
	setp.lt.s32 	%p2, %r37, 1;
	mov.f32 	%f307, 0fFF800000;
	@%p2 bra 	$L__BB0_14;
	mul.lo.s32 	%r2, %r37, %r1;
	and.b32  	%r3, %r37, 15;
	setp.lt.u32 	%p3, %r37, 16;
	mov.f32 	%f307, 0fFF800000;
	mov.b32 	%r86, 0;
	@%p3 bra 	$L__BB0_5;
	and.b32  	%r86, %r37, 2147483632;
	neg.s32 	%r92, %r86;
	add.s64 	%rd2, %rd1, 32;
	mov.f32 	%f307, 0fFF800000;
	mov.u32 	%r91, %r2;
$L__BB0_4:
	.pragma "nounroll";
	mul.wide.s32 	%rd7, %r91, 4;
	add.s64 	%rd8, %rd2, %rd7;
	ld.global.nc.f32 	%f30, [%rd8+-32];
	setp.gt.f32 	%p4, %f30, %f307;
	selp.f32 	%f31, %f30, %f307, %p4;
	ld.global.nc.f32 	%f32, [%rd8+-28];
	setp.gt.f32 	%p5, %f32, %f31;
	selp.f32 	%f33, %f32, %f31, %p5;
	ld.global.nc.f32 	%f34, [%rd8+-24];
	setp.gt.f32 	%p6, %f34, %f33;
	selp.f32 	%f35, %f34, %f33, %p6;
	ld.global.nc.f32 	%f36, [%rd8+-20];
	setp.gt.f32 	%p7, %f36, %f35;
	selp.f32 	%f37, %f36, %f35, %p7;
	ld.global.nc.f32 	%f38, [%rd8+-16];
	setp.gt.f32 	%p8, %f38, %f37;
	selp.f32 	%f39, %f38, %f37, %p8;
	ld.global.nc.f32 	%f40, [%rd8+-12];
	setp.gt.f32 	%p9, %f40, %f39;
	selp.f32 	%f41, %f40, %f39, %p9;
	ld.global.nc.f32 	%f42, [%rd8+-8];
	setp.gt.f32 	%p10, %f42, %f41;
	selp.f32 	%f43, %f42, %f41, %p10;
	ld.global.nc.f32 	%f44, [%rd8+-4];
	setp.gt.f32 	%p11, %f44, %f43;
	selp.f32 	%f45, %f44, %f43, %p11;
	ld.global.nc.f32 	%f46, [%rd8];
	setp.gt.f32 	%p12, %f46, %f45;
	selp.f32 	%f47, %f46, %f45, %p12;
	ld.global.nc.f32 	%f48, [%rd8+4];
	setp.gt.f32 	%p13, %f48, %f47;
	selp.f32 	%f49, %f48, %f47, %p13;
	ld.global.nc.f32 	%f50, [%rd8+8];
	setp.gt.f32 	%p14, %f50, %f49;
	selp.f32 	%f51, %f50, %f49, %p14;
	ld.global.nc.f32 	%f52, [%rd8+12];
	setp.gt.f32 	%p15, %f52, %f51;
	selp.f32 	%f53, %f52, %f51, %p15;
	ld.global.nc.f32 	%f54, [%rd8+16];
	setp.gt.f32 	%p16, %f54, %f53;
	selp.f32 	%f55, %f54, %f53, %p16;
	ld.global.nc.f32 	%f56, [%rd8+20];
	setp.gt.f32 	%p17, %f56, %f55;
	selp.f32 	%f57, %f56, %f55, %p17;
	ld.global.nc.f32 	%f58, [%rd8+24];
	setp.gt.f32 	%p18, %f58, %f57;
	selp.f32 	%f59, %f58, %f57, %p18;
	ld.global.nc.f32 	%f60, [%rd8+28];
	setp.gt.f32 	%p19, %f60, %f59;
	selp.f32 	%f307, %f60, %f59, %p19;
	add.s32 	%r92, %r92, 16;
	add.s32 	%r91, %r91, 16;
	setp.eq.s32 	%p20, %r92, 0;
	@%p20 bra 	$L__BB0_5;
	bra.uni 	$L__BB0_4;
$L__BB0_5:
	setp.eq.s32 	%p21, %r3, 0;
	@%p21 bra 	$L__BB0_14;
	and.b32  	%r7, %r37, 7;
	setp.lt.u32 	%p22, %r3, 8;
	@%p22 bra 	$L__BB0_8;
	add.s32 	%r43, %r86, %r2;
	mul.wide.s32 	%rd9, %r43, 4;
	add.s64 	%rd10, %rd1, %rd9;
	ld.global.nc.f32 	%f62, [%rd10];
	setp.gt.f32 	%p23, %f62, %f307;
	selp.f32 	%f63, %f62, %f307, %p23;
	ld.global.nc.f32 	%f64, [%rd10+4];
	setp.gt.f32 	%p24, %f64, %f63;
	selp.f32 	%f65, %f64, %f63, %p24;
	ld.global.nc.f32 	%f66, [%rd10+8];
	setp.gt.f32 	%p25, %f66, %f65;
	selp.f32 	%f67, %f66, %f65, %p25;
	ld.global.nc.f32 	%f68, [%rd10+12];
	setp.gt.f32 	%p26, %f68, %f67;
	selp.f32 	%f69, %f68, %f67, %p26;
	ld.global.nc.f32 	%f70, [%rd10+16];
	setp.gt.f32 	%p27, %f70, %f69;
	selp.f32 	%f71, %f70, %f69, %p27;
	ld.global.nc.f32 	%f72, [%rd10+20];
	setp.gt.f32 	%p28, %f72, %f71;
	selp.f32 	%f73, %f72, %f71, %p28;
	ld.global.nc.f32 	%f74, [%rd10+24];
	setp.gt.f32 	%p29, %f74, %f73;
	selp.f32 	%f75, %f74, %f73, %p29;
	ld.global.nc.f32 	%f76, [%rd10+28];
	setp.gt.f32 	%p30, %f76, %f75;
	selp.f32 	%f307, %f76, %f75, %p30;
	add.s32 	%r86, %r86, 8;
$L__BB0_8:
	setp.eq.s32 	%p31, %r7, 0;
	@%p31 bra 	$L__BB0_14;
	and.b32  	%r10, %r37, 3;
	setp.lt.u32 	%p32, %r7, 4;
	@%p32 bra 	$L__BB0_11;
	add.s32 	%r44, %r86, %r2;
	mul.wide.s32 	%rd11, %r44, 4;
	add.s64 	%rd12, %rd1, %rd11;
	ld.global.nc.f32 	%f78, [%rd12];
	setp.gt.f32 	%p33, %f78, %f307;
	selp.f32 	%f79, %f78, %f307, %p33;
	ld.global.nc.f32 	%f80, [%rd12+4];
	setp.gt.f32 	%p34, %f80, %f79;
	selp.f32 	%f81, %f80, %f79, %p34;
	ld.global.nc.f32 	%f82, [%rd12+8];
	setp.gt.f32 	%p35, %f82, %f81;
	selp.f32 	%f83, %f82, %f81, %p35;
	ld.global.nc.f32 	%f84, [%rd12+12];
	setp.gt.f32 	%p36, %f84, %f83;
	selp.f32 	%f307, %f84, %f83, %p36;
	add.s32 	%r86, %r86, 4;
$L__BB0_11:
	setp.eq.s32 	%p37, %r10, 0;
	@%p37 bra 	$L__BB0_14;
	add.s32 	%r90, %r86, %r2;
	neg.s32 	%r89, %r10;
$L__BB0_13:
	.pragma "nounroll";
	mul.wide.s32 	%rd13, %r90, 4;
	add.s64 	%rd14, %rd1, %rd13;
	ld.global.nc.f32 	%f85, [%rd14];
	setp.gt.f32 	%p38, %f85, %f307;
	selp.f32 	%f307, %f85, %f307, %p38;
	add.s32 	%r90, %r90, 1;
	add.s32 	%r89, %r89, 1;
	setp.ne.s32 	%p39, %r89, 0;
	@%p39 bra 	$L__BB0_13;
$L__BB0_14:
	setp.lt.s32 	%p40, %r37, 1;
	mov.f32 	%f316, 0f00000000;
	@%p40 bra 	$L__BB0_26;
	mul.lo.s32 	%r19, %r37, %r1;
	and.b32  	%r20, %r37, 7;
	setp.lt.u32 	%p41, %r37, 8;
	mov.f32 	%f316, 0f00000000;
	mov.b32 	%r95, 0;
	@%p41 bra 	$L__BB0_18;
	and.b32  	%r95, %r37, 2147483640;
	neg.s32 	%r94, %r95;
	add.s64 	%rd3, %rd1, 16;
	mov.f32 	%f316, 0f00000000;
	mov.u32 	%r93, %r19;
$L__BB0_17:
	.pragma "nounroll";
	mul.wide.s32 	%rd15, %r93, 4;
	add.s64 	%rd16, %rd3, %rd15;
	ld.global.nc.f32 	%f90, [%rd16+-16];
	sub.f32 	%f91, %f90, %f307;
	fma.rn.f32 	%f92, %f91, 0f3BBB989D, 0f3F000000;
	cvt.sat.f32.f32 	%f93, %f92;
	mov.f32 	%f94, 0f4B400001;
	mov.f32 	%f95, 0f437C0000;
	fma.rm.f32 	%f96, %f93, %f95, %f94;
	add.f32 	%f97, %f96, 0fCB40007F;
	neg.f32 	%f98, %f97;
	fma.rn.f32 	%f99, %f91, 0f3FB8AA3B, %f98;
	fma.rn.f32 	%f100, %f91, 0f32A57060, %f99;
	mov.b32 	%r46, %f96;
	shl.b32 	%r47, %r46, 23;
	mov.b32 	%f101, %r47;
	ex2.approx.ftz.f32 	%f102, %f100;
	fma.rn.f32 	%f103, %f102, %f101, %f316;
	ld.global.nc.f32 	%f104, [%rd16+-12];
	sub.f32 	%f105, %f104, %f307;
	fma.rn.f32 	%f106, %f105, 0f3BBB989D, 0f3F000000;
	cvt.sat.f32.f32 	%f107, %f106;
	fma.rm.f32 	%f108, %f107, %f95, %f94;
	add.f32 	%f109, %f108, 0fCB40007F;
	neg.f32 	%f110, %f109;
	fma.rn.f32 	%f111, %f105, 0f3FB8AA3B, %f110;
	fma.rn.f32 	%f112, %f105, 0f32A57060, %f111;
	mov.b32 	%r48, %f108;
	shl.b32 	%r49, %r48, 23;
	mov.b32 	%f113, %r49;
	ex2.approx.ftz.f32 	%f114, %f112;
	fma.rn.f32 	%f115, %f114, %f113, %f103;
	ld.global.nc.f32 	%f116, [%rd16+-8];
	sub.f32 	%f117, %f116, %f307;
	fma.rn.f32 	%f118, %f117, 0f3BBB989D, 0f3F000000;
	cvt.sat.f32.f32 	%f119, %f118;
	fma.rm.f32 	%f120, %f119, %f95, %f94;
	add.f32 	%f121, %f120, 0fCB40007F;
	neg.f32 	%f122, %f121;
	fma.rn.f32 	%f123, %f117, 0f3FB8AA3B, %f122;
	fma.rn.f32 	%f124, %f117, 0f32A57060, %f123;
	mov.b32 	%r50, %f120;
	shl.b32 	%r51, %r50, 23;
	mov.b32 	%f125, %r51;
	ex2.approx.ftz.f32 	%f126, %f124;
	fma.rn.f32 	%f127, %f126, %f125, %f115;
	ld.global.nc.f32 	%f128, [%rd16+-4];
	sub.f32 	%f129, %f128, %f307;
	fma.rn.f32 	%f130, %f129, 0f3BBB989D, 0f3F000000;
	cvt.sat.f32.f32 	%f131, %f130;
	fma.rm.f32 	%f132, %f131, %f95, %f94;
	add.f32 	%f133, %f132, 0fCB40007F;
	neg.f32 	%f134, %f133;
	fma.rn.f32 	%f135, %f129, 0f3FB8AA3B, %f134;
	fma.rn.f32 	%f136, %f129, 0f32A57060, %f135;
	mov.b32 	%r52, %f132;
	shl.b32 	%r53, %r52, 23;
	mov.b32 	%f137, %r53;
	ex2.approx.ftz.f32 	%f138, %f136;
	fma.rn.f32 	%f139, %f138, %f137, %f127;
	ld.global.nc.f32 	%f140, [%rd16];
	sub.f32 	%f141, %f140, %f307;
	fma.rn.f32 	%f142, %f141, 0f3BBB989D, 0f3F000000;
	cvt.sat.f32.f32 	%f143, %f142;
	fma.rm.f32 	%f144, %f143, %f95, %f94;
	add.f32 	%f145, %f144, 0fCB40007F;
	neg.f32 	%f146, %f145;
	fma.rn.f32 	%f147, %f141, 0f3FB8AA3B, %f146;
	fma.rn.f32 	%f148, %f141, 0f32A57060, %f147;
	mov.b32 	%r54, %f144;
	shl.b32 	%r55, %r54, 23;
	mov.b32 	%f149, %r55;
	ex2.approx.ftz.f32 	%f150, %f148;
	fma.rn.f32 	%f151, %f150, %f149, %f139;
	ld.global.nc.f32 	%f152, [%rd16+4];
	sub.f32 	%f153, %f152, %f307;
	fma.rn.f32 	%f154, %f153, 0f3BBB989D, 0f3F000000;
	cvt.sat.f32.f32 	%f155, %f154;
	fma.rm.f32 	%f156, %f155, %f95, %f94;
	add.f32 	%f157, %f156, 0fCB40007F;
	neg.f32 	%f158, %f157;
	fma.rn.f32 	%f159, %f153, 0f3FB8AA3B, %f158;
	fma.rn.f32 	%f160, %f153, 0f32A57060, %f159;
	mov.b32 	%r56, %f156;
	shl.b32 	%r57, %r56, 23;
	mov.b32 	%f161, %r57;
	ex2.approx.ftz.f32 	%f162, %f160;
	fma.rn.f32 	%f163, %f162, %f161, %f151;
	ld.global.nc.f32 	%f164, [%rd16+8];
	sub.f32 	%f165, %f164, %f307;
	fma.rn.f32 	%f166, %f165, 0f3BBB989D, 0f3F000000;
	cvt.sat.f32.f32 	%f167, %f166;
	fma.rm.f32 	%f168, %f167, %f95, %f94;
	add.f32 	%f169, %f168, 0fCB40007F;
	neg.f32 	%f170, %f169;
	fma.rn.f32 	%f171, %f165, 0f3FB8AA3B, %f170;
	fma.rn.f32 	%f172, %f165, 0f32A57060, %f171;
	mov.b32 	%r58, %f168;
	shl.b32 	%r59, %r58, 23;
	mov.b32 	%f173, %r59;
	ex2.approx.ftz.f32 	%f174, %f172;
	fma.rn.f32 	%f175, %f174, %f173, %f163;
	ld.global.nc.f32 	%f176, [%rd16+12];
	sub.f32 	%f177, %f176, %f307;
	fma.rn.f32 	%f178, %f177, 0f3BBB989D, 0f3F000000;
	cvt.sat.f32.f32 	%f179, %f178;
	fma.rm.f32 	%f180, %f179, %f95, %f94;
	add.f32 	%f181, %f180, 0fCB40007F;
	neg.f32 	%f182, %f181;
	fma.rn.f32 	%f183, %f177, 0f3FB8AA3B, %f182;
	fma.rn.f32 	%f184, %f177, 0f32A57060, %f183;
	mov.b32 	%r60, %f180;
	shl.b32 	%r61, %r60, 23;
	mov.b32 	%f185, %r61;
	ex2.approx.ftz.f32 	%f186, %f184;
	fma.rn.f32 	%f316, %f186, %f185, %f175;
	add.s32 	%r94, %r94, 8;
	add.s32 	%r93, %r93, 8;
	setp.ne.s32 	%p42, %r94, 0;
	@%p42 bra 	$L__BB0_17;
$L__BB0_18:
	setp.eq.s32 	%p43, %r20, 0;
	@%p43 bra 	$L__BB0_26;
	and.b32  	%r32, %r37, 3;
	setp.lt.u32 	%p44, %r20, 4;
	@%p44 bra 	$L__BB0_21;
	add.s32 	%r62, %r95, %r19;
	mul.wide.s32 	%rd17, %r62, 4;
	add.s64 	%rd18, %rd1, %rd17;
	ld.global.nc.f32 	%f188, [%rd18];
	sub.f32 	%f189, %f188, %f307;
	fma.rn.f32 	%f190, %f189, 0f3BBB989D, 0f3F000000;
	cvt.sat.f32.f32 	%f191, %f190;
	mov.f32 	%f192, 0f4B400001;
	mov.f32 	%f193, 0f437C0000;
	fma.rm.f32 	%f194, %f191, %f193, %f192;
	add.f32 	%f195, %f194, 0fCB40007F;
	neg.f32 	%f196, %f195;
	fma.rn.f32 	%f197, %f189, 0f3FB8AA3B, %f196;
	fma.rn.f32 	%f198, %f189, 0f32A57060, %f197;
	mov.b32 	%r63, %f194;
	shl.b32 	%r64, %r63, 23;
	mov.b32 	%f199, %r64;
	ex2.approx.ftz.f32 	%f200, %f198;
	fma.rn.f32 	%f201, %f200, %f199, %f316;
	ld.global.nc.f32 	%f202, [%rd18+4];
	sub.f32 	%f203, %f202, %f307;
	fma.rn.f32 	%f204, %f203, 0f3BBB989D, 0f3F000000;
	cvt.sat.f32.f32 	%f205, %f204;
	fma.rm.f32 	%f206, %f205, %f193, %f192;
	add.f32 	%f207, %f206, 0fCB40007F;
	neg.f32 	%f208, %f207;
	fma.rn.f32 	%f209, %f203, 0f3FB8AA3B, %f208;
	fma.rn.f32 	%f210, %f203, 0f32A57060, %f209;
	mov.b32 	%r65, %f206;
	shl.b32 	%r66, %r65, 23;
	mov.b32 	%f211, %r66;
	ex2.approx.ftz.f32 	%f212, %f210;
	fma.rn.f32 	%f213, %f212, %f211, %f201;
	ld.global.nc.f32 	%f214, [%rd18+8];
	sub.f32 	%f215, %f214, %f307;
	fma.rn.f32 	%f216, %f215, 0f3BBB989D, 0f3F000000;
	cvt.sat.f32.f32 	%f217, %f216;
	fma.rm.f32 	%f218, %f217, %f193, %f192;
	add.f32 	%f219, %f218, 0fCB40007F;
	neg.f32 	%f220, %f219;
	fma.rn.f32 	%f221, %f215, 0f3FB8AA3B, %f220;
	fma.rn.f32 	%f222, %f215, 0f32A57060, %f221;
	mov.b32 	%r67, %f218;
	shl.b32 	%r68, %r67, 23;
	mov.b32 	%f223, %r68;
	ex2.approx.ftz.f32 	%f224, %f222;
	fma.rn.f32 	%f225, %f224, %f223, %f213;
	ld.global.nc.f32 	%f226, [%rd18+12];
	sub.f32 	%f227, %f226, %f307;
	fma.rn.f32 	%f228, %f227, 0f3BBB989D, 0f3F000000;
	cvt.sat.f32.f32 	%f229, %f228;
	fma.rm.f32 	%f230, %f229, %f193, %f192;
	add.f32 	%f231, %f230, 0fCB40007F;
	neg.f32 	%f232, %f231;
	fma.rn.f32 	%f233, %f227, 0f3FB8AA3B, %f232;
	fma.rn.f32 	%f234, %f227, 0f32A57060, %f233;
	mov.b32 	%r69, %f230;
	shl.b32 	%r70, %r69, 23;
	mov.b32 	%f235, %r70;
	ex2.approx.ftz.f32 	%f236, %f234;
	fma.rn.f32 	%f316, %f236, %f235, %f225;
	add.s32 	%r95, %r95, 4;
$L__BB0_21:
	setp.eq.s32 	%p45, %r32, 0;
	@%p45 bra 	$L__BB0_26;
	setp.eq.s32 	%p46, %r32, 1;
	@%p46 bra 	$L__BB0_24;
	add.s32 	%r71, %r95, %r19;
	mul.wide.s32 	%rd19, %r71, 4;
	add.s64 	%rd20, %rd1, %rd19;
	ld.global.nc.f32 	%f238, [%rd20];
	sub.f32 	%f239, %f238, %f307;
	fma.rn.f32 	%f240, %f239, 0f3BBB989D, 0f3F000000;
	cvt.sat.f32.f32 	%f241, %f240;
	mov.f32 	%f242, 0f4B400001;
	mov.f32 	%f243, 0f437C0000;
	fma.rm.f32 	%f244, %f241, %f243, %f242;
	add.f32 	%f245, %f244, 0fCB40007F;
	neg.f32 	%f246, %f245;
	fma.rn.f32 	%f247, %f239, 0f3FB8AA3B, %f246;
	fma.rn.f32 	%f248, %f239, 0f32A57060, %f247;
	mov.b32 	%r72, %f244;
	shl.b32 	%r73, %r72, 23;
	mov.b32 	%f249, %r73;
	ex2.approx.ftz.f32 	%f250, %f248;
	fma.rn.f32 	%f251, %f250, %f249, %f316;
	ld.global.nc.f32 	%f252, [%rd20+4];
	sub.f32 	%f253, %f252, %f307;
	fma.rn.f32 	%f254, %f253, 0f3BBB989D, 0f3F000000;
	cvt.sat.f32.f32 	%f255, %f254;
	fma.rm.f32 	%f256, %f255, %f243, %f242;
	add.f32 	%f257, %f256, 0fCB40007F;
	neg.f32 	%f258, %f257;
	fma.rn.f32 	%f259, %f253, 0f3FB8AA3B, %f258;
	fma.rn.f32 	%f260, %f253, 0f32A57060, %f259;
	mov.b32 	%r74, %f256;
	shl.b32 	%r75, %r74, 23;
	mov.b32 	%f261, %r75;
	ex2.approx.ftz.f32 	%f262, %f260;
	fma.rn.f32 	%f316, %f262, %f261, %f251;
	add.s32 	%r95, %r95, 2;
$L__BB0_24:
	and.b32  	%r76, %r37, 1;
	setp.eq.b32 	%p47, %r76, 1;
	not.pred 	%p48, %p47;
	@%p48 bra 	$L__BB0_26;
	add.s32 	%r77, %r95, %r19;
	mul.wide.s32 	%rd21, %r77, 4;
	add.s64 	%rd22, %rd1, %rd21;
	ld.global.nc.f32 	%f263, [%rd22];
	sub.f32 	%f264, %f263, %f307;
	fma.rn.f32 	%f265, %f264, 0f3BBB989D, 0f3F000000;
	cvt.sat.f32.f32 	%f266, %f265;
	mov.f32 	%f267, 0f4B400001;
	mov.f32 	%f268, 0f437C0000;
	fma.rm.f32 	%f269, %f266, %f268, %f267;
	add.f32 	%f270, %f269, 0fCB40007F;
	neg.f32 	%f271, %f270;
	fma.rn.f32 	%f272, %f264, 0f3FB8AA3B, %f271;
	fma.rn.f32 	%f273, %f264, 0f32A57060, %f272;
	mov.b32 	%r78, %f269;
	shl.b32 	%r79, %r78, 23;
	mov.b32 	%f274, %r79;
	ex2.approx.ftz.f32 	%f275, %f273;
	fma.rn.f32 	%f316, %f275, %f274, %f316;
$L__BB0_26:
	setp.lt.f32 	%p49, %f316, 0f00800000;
	mul.f32 	%f276, %f316, 0f4B000000;
	selp.f32 	%f277, %f276, %f316, %p49;
	selp.f32 	%f278, 0fC1B80000, 0f00000000, %p49;
	mov.b32 	%r80, %f277;
	add.s32 	%r81, %r80, -1059760811;
	and.b32  	%r82, %r81, -8388608;
	sub.s32 	%r83, %r80, %r82;
	mov.b32 	%f279, %r83;
	cvt.rn.f32.s32 	%f280, %r82;
	fma.rn.f32 	%f281, %f280, 0f34000000, %f278;
	add.f32 	%f282, %f279, 0fBF800000;
	fma.rn.f32 	%f283, %f282, 0fBE055027, 0f3E1039F6;
	fma.rn.f32 	%f284, %f283, %f282, 0fBDF8CDCC;
	fma.rn.f32 	%f285, %f284, %f282, 0f3E0F2955;
	fma.rn.f32 	%f286, %f285, %f282, 0fBE2AD8B9;
	fma.rn.f32 	%f287, %f286, %f282, 0f3E4CED0B;
	fma.rn.f32 	%f288, %f287, %f282, 0fBE7FFF22;
	fma.rn.f32 	%f289, %f288, %f282, 0f3EAAAA78;
	fma.rn.f32 	%f290, %f289, %f282, 0fBF000000;
	mul.f32 	%f291, %f282, %f290;
	fma.rn.f32 	%f292, %f291, %f282, %f282;
	fma.rn.f32 	%f293, %f281, 0f3F317218, %f292;
	setp.gt.u32 	%p50, %r80, 2139095039;
	fma.rn.f32 	%f294, %f277, 0f7F800000, 0f7F800000;
	selp.f32 	%f295, %f294, %f293, %p50;
	setp.eq.f32 	%p51, %f277, 0f00000000;
	selp.f32 	%f296, 0fFF800000, %f295, %p51;
	cvta.to.global.u64 	%rd23, %rd4;
	mul.wide.s32 	%rd24, %r1, 8;
	add.s64 	%rd25, %rd23, %rd24;
	ld.global.nc.u32 	%r84, [%rd25];
	mad.lo.s32 	%r85, %r37, %r1, %r84;
	mul.wide.s32 	%rd26, %r85, 4;
	add.s64 	%rd27, %rd1, %rd26;
	ld.global.nc.f32 	%f297, [%rd27];
	sub.f32 	%f298, %f297, %f307;
	sub.f32 	%f299, %f296, %f298;
	cvta.to.global.u64 	%rd28, %rd5;
	mul.wide.s32 	%rd29, %r1, 4;
	add.s64 	%rd30, %rd28, %rd29;
	st.global.f32 	[%rd30], %f299;
$L__BB0_27:
	ret;

}


// ===== COMPILED SASS (sm_100) =====

	.target	sm_100

	.elftype	@"ET_EXEC"


//--------------------- .note.nv.tkinfo           --------------------------
	.section	.note.nv.tkinfo,"",@"SHT_NOTE"
	.sectionflags	@"SHF_NOTE_NV_TKINFO"
	.tkinfo
        /*0018*/ 	.word	0x00000002
        /*0030*/ 	.string	""
        /*0030*/ 	.string	"ptxas"
        /*0030*/ 	.string	"Cuda compilation tools, release 13.0, V13.0.88"
        /*0030*/ 	.string	"Build cuda_13.0.r13.0/compiler.36424714_0"
        /*0030*/ 	.string	"-arch sm_100 -m 64 "



//--------------------- .note.nv.cuinfo           --------------------------
	.section	.note.nv.cuinfo,"",@"SHT_NOTE"
	.sectionflags	@"SHF_NOTE_NV_CUINFO"
        /*0018*/ 	.short	0x0002
        /*001a*/ 	.short	0x0064
        /*001c*/ 	.short	0x0082
	.zero		2


//--------------------- .nv.info                  --------------------------
	.section	.nv.info,"",@"SHT_CUDA_INFO"
	.align	4


	//----- nvinfo : EIATTR_REGCOUNT
	.align		4
        /*0000*/ 	.byte	0x04, 0x2f
        /*0002*/ 	.short	(.L_1 - .L_0)
	.align		4
.L_0:
        /*0004*/ 	.word	index@(_Z20cross_entropy_kernelPKfPKlPfii)
        /*0008*/ 	.word	0x00000020


	//----- nvinfo : EIATTR_FRAME_SIZE
	.align		4
.L_1:
        /*000c*/ 	.byte	0x04, 0x11
        /*000e*/ 	.short	(.L_3 - .L_2)
	.align		4
.L_2:
        /*0010*/ 	.word	index@(_Z20cross_entropy_kernelPKfPKlPfii)
        /*0014*/ 	.word	0x00000000


	//----- nvinfo : EIATTR_MIN_STACK_SIZE
	.align		4
.L_3:
        /*0018*/ 	.byte	0x04, 0x12
        /*001a*/ 	.short	(.L_5 - .L_4)
	.align		4
.L_4:
        /*001c*/ 	.word	index@(_Z20cross_entropy_kernelPKfPKlPfii)
        /*0020*/ 	.word	0x00000000
.L_5:


//--------------------- .nv.compat                --------------------------
	.section	.nv.compat,"",@"SHT_CUDA_COMPAT_INFO"
	.align	4
        /*0000*/ 	.byte	0x02, 0x09, 0x00, 0x00, 0x02, 0x02, 0x01, 0x00, 0x02, 0x05, 0x05, 0x00, 0x03, 0x07, 0x01, 0x01
        /*0010*/ 	.byte	0x02, 0x03, 0x00, 0x00, 0x02, 0x06, 0x01, 0x00, 0x04, 0x0b, 0x08, 0x00, 0x01, 0x00, 0x00, 0x00
        /*0020*/ 	.byte	0x00, 0x00, 0x00, 0x00


//--------------------- .nv.info._Z20cross_entropy_kernelPKfPKlPfii --------------------------
	.section	.nv.info._Z20cross_entropy_kernelPKfPKlPfii,"",@"SHT_CUDA_INFO"
	.sectionflags	@""
	.align	4


	//----- nvinfo : EIATTR_CUDA_API_VERSION
	.align		4
        /*0000*/ 	.byte	0x04, 0x37
        /*0002*/ 	.short	(.L_7 - .L_6)
.L_6:
        /*0004*/ 	.word	0x00000082


	//----- nvinfo : EIATTR_KPARAM_INFO
	.align		4
.L_7:
        /*0008*/ 	.byte	0x04, 0x17
        /*000a*/ 	.short	(.L_9 - .L_8)
.L_8:
        /*000c*/ 	.word	0x00000000
        /*0010*/ 	.short	0x0004
        /*0012*/ 	.short	0x001c
        /*0014*/ 	.byte	0x00, 0xf0, 0x11, 0x00


	//----- nvinfo : EIATTR_KPARAM_INFO
	.align		4
.L_9:
        /*0018*/ 	.byte	0x04, 0x17
        /*001a*/ 	.short	(.L_11 - .L_10)
.L_10:
        /*001c*/ 	.word	0x00000000
        /*0020*/ 	.short	0x0003
        /*0022*/ 	.short	0x0018
        /*0024*/ 	.byte	0x00, 0xf0, 0x11, 0x00


	//----- nvinfo : EIATTR_KPARAM_INFO
	.align		4
.L_11:
        /*0028*/ 	.byte	0x04, 0x17
        /*002a*/ 	.short	(.L_13 - .L_12)
.L_12:
        /*002c*/ 	.word	0x00000000
        /*0030*/ 	.short	0x0002
        /*0032*/ 	.short	0x0010
        /*0034*/ 	.byte	0x00, 0xf5, 0x21, 0x00


	//----- nvinfo : EIATTR_KPARAM_INFO
	.align		4
.L_13:
        /*0038*/ 	.byte	0x04, 0x17
        /*003a*/ 	.short	(.L_15 - .L_14)
.L_14:
        /*003c*/ 	.word	0x00000000
        /*0040*/ 	.short	0x0001
        /*0042*/ 	.short	0x0008
        /*0044*/ 	.byte	0x00, 0xf5, 0x21, 0x00


	//----- nvinfo : EIATTR_KPARAM_INFO
	.align		4
.L_15:
        /*0048*/ 	.byte	0x04, 0x17
        /*004a*/ 	.short	(.L_17 - .L_16)
.L_16:
        /*004c*/ 	.word	0x00000000
        /*0050*/ 	.short	0x0000
        /*0052*/ 	.short	0x0000
        /*0054*/ 	.byte	0x00, 0xf5, 0x21, 0x00


	//----- nvinfo : EIATTR_SPARSE_MMA_MASK
	.align		4
.L_17:
        /*0058*/ 	.byte	0x03, 0x50
        /*005a*/ 	.short	0x0000


	//----- nvinfo : EIATTR_MAXREG_COUNT
	.align		4
        /*005c*/ 	.byte	0x03, 0x1b
        /*005e*/ 	.short	0x00ff


	//----- nvinfo : EIATTR_MERCURY_ISA_VERSION
	.align		4
        /*0060*/ 	.byte	0x03, 0x5f
        /*0062*/ 	.short	0x0101


	//----- nvinfo : EIATTR_VRC_CTA_INIT_COUNT
	.align		4
        /*0064*/ 	.byte	0x02, 0x4a
	.zero		1
	.zero		1


	//----- nvinfo : EIATTR_EXIT_INSTR_OFFSETS
	.align		4
        /*0068*/ 	.byte	0x04, 0x1c
        /*006a*/ 	.short	(.L_19 - .L_18)


	//   ....[0]....
.L_18:
        /*006c*/ 	.word	0x00000070


	//   ....[1]....
        /*0070*/ 	.word	0x00001890


	//----- nvinfo : EIATTR_CBANK_PARAM_SIZE
	.align		4
.L_19:
        /*0074*/ 	.byte	0x03, 0x19
        /*0076*/ 	.short	0x0020


	//----- nvinfo : EIATTR_PARAM_CBANK
	.align		4
        /*0078*/ 	.byte	0x04, 0x0a
        /*007a*/ 	.short	(.L_21 - .L_20)
	.align		4
.L_20:
        /*007c*/ 	.word	index@(.nv.constant0._Z20cross_entropy_kernelPKfPKlPfii)
        /*0080*/ 	.short	0x0380
        /*0082*/ 	.short	0x0020


	//----- nvinfo : EIATTR_SW_WAR
	.align		4
.L_21:
        /*0084*/ 	.byte	0x04, 0x36
        /*0086*/ 	.short	(.L_23 - .L_22)
.L_22:
        /*0088*/ 	.word	0x00000008
.L_23:


//--------------------- .nv.callgraph             --------------------------
	.section	.nv.callgraph,"",@"SHT_CUDA_CALLGRAPH"
	.align	4
	.sectionentsize	8
	.align		4
        /*0000*/ 	.word	0x00000000
	.align		4
        /*0004*/ 	.word	0xffffffff
	.align		4
        /*0008*/ 	.word	0x00000000
	.align		4
        /*000c*/ 	.word	0xfffffffe
	.align		4
        /*0010*/ 	.word	0x00000000
	.align		4
        /*0014*/ 	.word	0xfffffffd
	.align		4
        /*0018*/ 	.word	0x00000000
	.align		4
        /*001c*/ 	.word	0xfffffffc


//--------------------- .text._Z20cross_entropy_kernelPKfPKlPfii --------------------------
	.section	.text._Z20cross_entropy_kernelPKfPKlPfii,"ax",@progbits
	.align	128
        .global         _Z20cross_entropy_kernelPKfPKlPfii
        .type           _Z20cross_entropy_kernelPKfPKlPfii,@function
        .size           _Z20cross_entropy_kernelPKfPKlPfii,(.L_x_12 - _Z20cross_entropy_kernelPKfPKlPfii)
        .other          _Z20cross_entropy_kernelPKfPKlPfii,@"STO_CUDA_ENTRY STV_DEFAULT"
_Z20cross_entropy_kernelPKfPKlPfii:
.text._Z20cross_entropy_kernelPKfPKlPfii:
[----:B------:R-:W-:Y:S01]  /*0000*/  LDC R1, c[0x0][0x37c] ;  /* 0x0000df00ff017b82 */ /* 0x000fe20000000800 */
[----:B------:R-:W0:Y:S07]  /*0010*/  S2R R3, SR_TID.X ;  /* 0x0000000000037919 */ /* 0x000e2e0000002100 */
[----:B------:R-:W0:Y:S01]  /*0020*/  S2UR UR4, SR_CTAID.X ;  /* 0x00000000000479c3 */ /* 0x000e220000002500 */
[----:B------:R-:W1:Y:S07]  /*0030*/  LDCU UR5, c[0x0][0x398] ;  /* 0x00007300ff0577ac */ /* 0x000e6e0008000800 */
[----:B------:R-:W0:Y:S02]  /*0040*/  LDC R0, c[0x0][0x360] ;  /* 0x0000d800ff007b82 */ /* 0x000e240000000800 */
[----:B0-----:R-:W-:-:S05]  /*0050*/  IMAD R0, R0, UR4, R3 ;  /* 0x0000000400007c24 */ /* 0x001fca000f8e0203 */
[----:B-1----:R-:W-:-:S13]  /*0060*/  ISETP.GE.AND P0, PT, R0, UR5, PT ;  /* 0x0000000500007c0c */ /* 0x002fda000bf06270 */
[----:B------:R-:W-:Y:S05]  /*0070*/  @P0 EXIT ;  /* 0x000000000000094d */ /* 0x000fea0003800000 */
[----:B------:R-:W0:Y:S01]  /*0080*/  LDCU UR5, c[0x0][0x39c] ;  /* 0x00007380ff0577ac */ /* 0x000e220008000800 */
[----:B------:R-:W-:Y:S01]  /*0090*/  MOV R2, 0xff800000 ;  /* 0xff80000000027802 */ /* 0x000fe20000000f00 */
[----:B------:R-:W1:Y:S01]  /*00a0*/  LDCU.64 UR10, c[0x0][0x358] ;  /* 0x00006b00ff0a77ac */ /* 0x000e620008000a00 */
[----:B0-----:R-:W-:-:S09]  /*00b0*/  UISETP.GE.AND UP0, UPT, UR5, 0x1, UPT ;  /* 0x000000010500788c */ /* 0x001fd2000bf06270 */
[----:B-1----:R-:W-:Y:S05]  /*00c0*/  BRA.U !UP0, `(.L_x_0) ;  /* 0x0000000908207547 */ /* 0x002fea000b800000 */
[----:B------:R-:W-:Y:S02]  /*00d0*/  UISETP.GE.U32.AND UP1, UPT, UR5, 0x10, UPT ;  /* 0x000000100500788c */ /* 0x000fe4000bf26070 */
[----:B------:R-:W-:Y:S01]  /*00e0*/  IMAD R3, R0, UR5, RZ ;  /* 0x0000000500037c24 */ /* 0x000fe2000f8e02ff */
[----:B------:R-:W-:Y:S01]  /*00f0*/  ULOP3.LUT UR8, UR5, 0xf, URZ, 0xc0, !UPT ;  /* 0x0000000f05087892 */ /* 0x000fe2000f8ec0ff */
[----:B------:R-:W-:Y:S01]  /*0100*/  MOV R2, 0xff800000 ;  /* 0xff80000000027802 */ /* 0x000fe20000000f00 */
[----:B------:R-:W-:Y:S02]  /*0110*/  UMOV UR4, URZ ;  /* 0x000000ff00047c82 */ /* 0x000fe40008000000 */
[----:B------:R-:W-:Y:S02]  /*0120*/  UISETP.NE.AND UP0, UPT, UR8, URZ, UPT ;  /* 0x000000ff0800728c */ /* 0x000fe4000bf05270 */
[----:B------:R-:W-:Y:S09]  /*0130*/  BRA.U !UP1, `(.L_x_1) ;  /* 0x0000000109f87547 */ /* 0x000ff2000b800000 */
[----:B------:R-:W0:Y:S01]  /*0140*/  LDCU.64 UR6, c[0x0][0x380] ;  /* 0x00007000ff0677ac */ /* 0x000e220008000a00 */
[----:B------:R-:W-:Y:S02]  /*0150*/  MOV R2, 0xff800000 ;  /* 0xff80000000027802 */ /* 0x000fe40000000f00 */
[----:B------:R-:W-:Y:S01]  /*0160*/  MOV R6, R3 ;  /* 0x0000000300067202 */ /* 0x000fe20000000f00 */
[----:B------:R-:W-:-:S04]  /*0170*/  ULOP3.LUT UR4, UR5, 0x7ffffff0, URZ, 0xc0, !UPT ;  /* 0x7ffffff005047892 */ /* 0x000fc8000f8ec0ff */
[----:B------:R-:W-:Y:S02]  /*0180*/  UIADD3 UR9, UPT, UPT, -UR4, URZ, URZ ;  /* 0x000000ff04097290 */ /* 0x000fe4000fffe1ff */
[----:B0-----:R-:W-:-:S04]  /*0190*/  UIADD3 UR5, UP1, UPT, UR6, 0x20, URZ ;  /* 0x0000002006057890 */ /* 0x001fc8000ff3e0ff */
[----:B------:R-:W-:-:S12]  /*01a0*/  UIADD3.X UR6, UPT, UPT, URZ, UR7, URZ, UP1, !UPT ;  /* 0x00000007ff067290 */ /* 0x000fd80008ffe4ff */
.L_x_2:
[----:B------:R-:W-:Y:S02]  /*01b0*/  MOV R4, UR5 ;  /* 0x0000000500047c02 */ /* 0x000fe40008000f00 */
[----:B------:R-:W-:-:S03]  /*01c0*/  MOV R5, UR6 ;  /* 0x0000000600057c02 */ /* 0x000fc60008000f00 */
[----:B------:R-:W-:-:S05]  /*01d0*/  IMAD.WIDE R4, R6, 0x4, R4 ;  /* 0x0000000406047825 */ /* 0x000fca00078e0204 */
[----:B------:R-:W2:Y:S04]  /*01e0*/  LDG.E.CONSTANT R15, desc[UR10][R4.64+-0x20] ;  /* 0xffffe00a040f7981 */ /* 0x000ea8000c1e9900 */
[----:B------:R-:W3:Y:S04]  /*01f0*/  LDG.E.CONSTANT R17, desc[UR10][R4.64+-0x1c] ;  /* 0xffffe40a04117981 */ /* 0x000ee8000c1e9900 */
[----:B------:R-:W4:Y:S04]  /*0200*/  LDG.E.CONSTANT R19, desc[UR10][R4.64+-0x18] ;  /* 0xffffe80a04137981 */ /* 0x000f28000c1e9900 */
[----:B------:R-:W5:Y:S04]  /*0210*/  LDG.E.CONSTANT R21, desc[UR10][R4.64+-0x14] ;  /* 0xffffec0a04157981 */ /* 0x000f68000c1e9900 */
        /* <DEDUP_REMOVED lines=11> */
[----:B------:R-:W5:Y:S01]  /*02d0*/  LDG.E.CONSTANT R14, desc[UR10][R4.64+0x1c] ;  /* 0x00001c0a040e7981 */ /* 0x000f62000c1e9900 */
[----:B------:R-:W-:Y:S01]  /*02e0*/  UIADD3 UR9, UPT, UPT, UR9, 0x10, URZ ;  /* 0x0000001009097890 */ /* 0x000fe2000fffe0ff */
[----:B------:R-:W-:-:S03]  /*02f0*/  IADD3 R6, PT, PT, R6, 0x10, RZ ;  /* 0x0000001006067810 */ /* 0x000fc60007ffe0ff */
[----:B------:R-:W-:Y:S01]  /*0300*/  UISETP.NE.AND UP1, UPT, UR9, URZ, UPT ;  /* 0x000000ff0900728c */ /* 0x000fe2000bf25270 */
[----:B--2---:R-:W-:-:S04]  /*0310*/  FSETP.GT.AND P0, PT, R15, R2, PT ;  /* 0x000000020f00720b */ /* 0x004fc80003f04000 */
[----:B------:R-:W-:-:S04]  /*0320*/  FSEL R2, R15, R2, P0 ;  /* 0x000000020f027208 */ /* 0x000fc80000000000 */
[----:B---3--:R-:W-:-:S04]  /*0330*/  FSETP.GT.AND P0, PT, R17, R2, PT ;  /* 0x000000021100720b */ /* 0x008fc80003f04000 */
[----:B------:R-:W-:-:S04]  /*0340*/  FSEL R2, R17, R2, P0 ;  /* 0x0000000211027208 */ /* 0x000fc80000000000 */
[----:B----4-:R-:W-:-:S04]  /*0350*/  FSETP.GT.AND P0, PT, R19, R2, PT ;  /* 0x000000021300720b */ /* 0x010fc80003f04000 */
[----:B------:R-:W-:-:S04]  /*0360*/  FSEL R2, R19, R2, P0 ;  /* 0x0000000213027208 */ /* 0x000fc80000000000 */
[----:B-----5:R-:W-:-:S04]  /*0370*/  FSETP.GT.AND P0, PT, R21, R2, PT ;  /* 0x000000021500720b */ /* 0x020fc80003f04000 */
[----:B------:R-:W-:-:S04]  /*0380*/  FSEL R2, R21, R2, P0 ;  /* 0x0000000215027208 */ /* 0x000fc80000000000 */
[----:B------:R-:W-:-:S04]  /*0390*/  FSETP.GT.AND P0, PT, R23, R2, PT ;  /* 0x000000021700720b */ /* 0x000fc80003f04000 */
        /* <DEDUP_REMOVED lines=22> */
[----:B------:R-:W-:Y:S01]  /*0500*/  FSEL R2, R14, R7, P0 ;  /* 0x000000070e027208 */ /* 0x000fe20000000000 */
[----:B------:R-:W-:Y:S08]  /*0510*/  BRA.U UP1, `(.L_x_2) ;  /* 0xfffffffd01247547 */ /* 0x000ff0000b83ffff */
.L_x_1:
[----:B------:R-:W-:Y:S05]  /*0520*/  BRA.U !UP0, `(.L_x_0) ;  /* 0x0000000508087547 */ /* 0x000fea000b800000 */
[----:B------:R-:W0:Y:S01]  /*0530*/  LDCU UR5, c[0x0][0x39c] ;  /* 0x00007380ff0577ac */ /* 0x000e220008000800 */
[----:B------:R-:W-:Y:S02]  /*0540*/  UISETP.GE.U32.AND UP0, UPT, UR8, 0x8, UPT ;  /* 0x000000080800788c */ /* 0x000fe4000bf06070 */
[----:B0-----:R-:W-:-:S04]  /*0550*/  ULOP3.LUT UR6, UR5, 0x7, URZ, 0xc0, !UPT ;  /* 0x0000000705067892 */ /* 0x001fc8000f8ec0ff */
[----:B------:R-:W-:-:S03]  /*0560*/  UISETP.NE.AND UP1, UPT, UR6, URZ, UPT ;  /* 0x000000ff0600728c */ /* 0x000fc6000bf25270 */
[----:B------:R-:W-:Y:S08]  /*0570*/  BRA.U !UP0, `(.L_x_3) ;  /* 0x0000000108707547 */ /* 0x000ff0000b800000 */
[----:B------:R-:W0:Y:S01]  /*0580*/  LDC.64 R4, c[0x0][0x380] ;  /* 0x0000e000ff047b82 */ /* 0x000e220000000a00 */
[----:B------:R-:W-:-:S05]  /*0590*/  IADD3 R7, PT, PT, R3, UR4, RZ ;  /* 0x0000000403077c10 */ /* 0x000fca000fffe0ff */
[----:B0-----:R-:W-:-:S05]  /*05a0*/  IMAD.WIDE R4, R7, 0x4, R4 ;  /* 0x0000000407047825 */ /* 0x001fca00078e0204 */
[----:B------:R-:W2:Y:S04]  /*05b0*/  LDG.E.CONSTANT R7, desc[UR10][R4.64] ;  /* 0x0000000a04077981 */ /* 0x000ea8000c1e9900 */
[----:B------:R-:W3:Y:S04]  /*05c0*/  LDG.E.CONSTANT R9, desc[UR10][R4.64+0x4] ;  /* 0x0000040a04097981 */ /* 0x000ee8000c1e9900 */
[----:B------:R-:W4:Y:S04]  /*05d0*/  LDG.E.CONSTANT R11, desc[UR10][R4.64+0x8] ;  /* 0x0000080a040b7981 */ /* 0x000f28000c1e9900 */
[----:B------:R-:W5:Y:S04]  /*05e0*/  LDG.E.CONSTANT R13, desc[UR10][R4.64+0xc] ;  /* 0x00000c0a040d7981 */ /* 0x000f68000c1e9900 */
[----:B------:R-:W5:Y:S04]  /*05f0*/  LDG.E.CONSTANT R15, desc[UR10][R4.64+0x10] ;  /* 0x0000100a040f7981 */ /* 0x000f68000c1e9900 */
[----:B------:R-:W5:Y:S04]  /*0600*/  LDG.E.CONSTANT R17, desc[UR10][R4.64+0x14] ;  /* 0x0000140a04117981 */ /* 0x000f68000c1e9900 */
[----:B------:R-:W5:Y:S04]  /*0610*/  LDG.E.CONSTANT R19, desc[UR10][R4.64+0x18] ;  /* 0x0000180a04137981 */ /* 0x000f68000c1e9900 */
[----:B------:R-:W5:Y:S01]  /*0620*/  LDG.E.CONSTANT R21, desc[UR10][R4.64+0x1c] ;  /* 0x00001c0a04157981 */ /* 0x000f62000c1e9900 */
[----:B------:R-:W-:Y:S01]  /*0630*/  UIADD3 UR4, UPT, UPT, UR4, 0x8, URZ ;  /* 0x0000000804047890 */ /* 0x000fe2000fffe0ff */
        /* <DEDUP_REMOVED lines=15> */
[----:B------:R-:W-:-:S09]  /*0730*/  FSEL R2, R21, R2, P0 ;  /* 0x0000000215027208 */ /* 0x000fd20000000000 */
.L_x_3:
[----:B------:R-:W-:Y:S05]  /*0740*/  BRA.U !UP1, `(.L_x_0) ;  /* 0x0000000109807547 */ /* 0x000fea000b800000 */
[----:B------:R-:W-:Y:S02]  /*0750*/  UISETP.GE.U32.AND UP0, UPT, UR6, 0x4, UPT ;  /* 0x000000040600788c */ /* 0x000fe4000bf06070 */
[----:B------:R-:W-:-:S04]  /*0760*/  ULOP3.LUT UR5, UR5, 0x3, URZ, 0xc0, !UPT ;  /* 0x0000000305057892 */ /* 0x000fc8000f8ec0ff */
        /* <DEDUP_REMOVED lines=17> */
[----:B------:R-:W-:-:S09]  /*0880*/  FSEL R2, R13, R2, P0 ;  /* 0x000000020d027208 */ /* 0x000fd20000000000 */
.L_x_4:
[----:B------:R-:W-:Y:S05]  /*0890*/  BRA.U !UP1, `(.L_x_0) ;  /* 0x00000001092c7547 */ /* 0x000fea000b800000 */
[----:B------:R-:W0:Y:S01]  /*08a0*/  LDC.64 R6, c[0x0][0x380] ;  /* 0x0000e000ff067b82 */ /* 0x000e220000000a00 */
[----:B------:R-:W-:Y:S01]  /*08b0*/  IADD3 R3, PT, PT, R3, UR4, RZ ;  /* 0x0000000403037c10 */ /* 0x000fe2000fffe0ff */
[----:B------:R-:W-:-:S12]  /*08c0*/  UIADD3 UR5, UPT, UPT, -UR5, URZ, URZ ;  /* 0x000000ff05057290 */ /* 0x000fd8000fffe1ff */
.L_x_5:
[----:B0-----:R-:W-:-:S06]  /*08d0*/  IMAD.WIDE R4, R3, 0x4, R6 ;  /* 0x0000000403047825 */ /* 0x001fcc00078e0206 */
[----:B------:R-:W2:Y:S01]  /*08e0*/  LDG.E.CONSTANT R5, desc[UR10][R4.64] ;  /* 0x0000000a04057981 */ /* 0x000ea2000c1e9900 */
[----:B------:R-:W-:Y:S01]  /*08f0*/  UIADD3 UR5, UPT, UPT, UR5, 0x1, URZ ;  /* 0x0000000105057890 */ /* 0x000fe2000fffe0ff */
[----:B------:R-:W-:-:S03]  /*0900*/  IADD3 R3, PT, PT, R3, 0x1, RZ ;  /* 0x0000000103037810 */ /* 0x000fc60007ffe0ff */
[----:B------:R-:W-:Y:S01]  /*0910*/  UISETP.NE.AND UP0, UPT, UR5, URZ, UPT ;  /* 0x000000ff0500728c */ /* 0x000fe2000bf05270 */
[----:B--2---:R-:W-:-:S04]  /*0920*/  FSETP.GT.AND P0, PT, R5, R2, PT ;  /* 0x000000020500720b */ /* 0x004fc80003f04000 */
[----:B------:R-:W-:-:S04]  /*0930*/  FSEL R2, R5, R2, P0 ;  /* 0x0000000205027208 */ /* 0x000fc80000000000 */
[----:B------:R-:W-:Y:S05]  /*0940*/  BRA.U UP0, `(.L_x_5) ;  /* 0xfffffffd00e07547 */ /* 0x000fea000b83ffff */
.L_x_0:
[----:B------:R-:W0:Y:S01]  /*0950*/  LDCU UR9, c[0x0][0x39c] ;  /* 0x00007380ff0977ac */ /* 0x000e220008000800 */
[----:B------:R-:W-:Y:S01]  /*0960*/  HFMA2 R9, -RZ, RZ, 0, 0 ;  /* 0x00000000ff097431 */ /* 0x000fe200000001ff */
[----:B0-----:R-:W-:-:S09]  /*0970*/  UISETP.GE.AND UP0, UPT, UR9, 0x1, UPT ;  /* 0x000000010900788c */ /* 0x001fd2000bf06270 */
[----:B------:R-:W-:Y:S05]  /*0980*/  BRA.U !UP0, `(.L_x_6) ;  /* 0x0000000d08247547 */ /* 0x000fea000b800000 */
[----:B------:R-:W-:Y:S02]  /*0990*/  UISETP.GE.U32.AND UP1, UPT, UR9, 0x8, UPT ;  /* 0x000000080900788c */ /* 0x000fe4000bf26070 */
[----:B------:R-:W-:Y:S01]  /*09a0*/  IMAD R3, R0, UR9, RZ ;  /* 0x0000000900037c24 */ /* 0x000fe2000f8e02ff */
[----:B------:R-:W-:Y:S01]  /*09b0*/  ULOP3.LUT UR12, UR9, 0x7, URZ, 0xc0, !UPT ;  /* 0x00000007090c7892 */ /* 0x000fe2000f8ec0ff */
[----:B------:R-:W-:Y:S01]  /*09c0*/  MOV R9, RZ ;  /* 0x000000ff00097202 */ /* 0x000fe20000000f00 */
[----:B------:R-:W-:Y:S02]  /*09d0*/  UMOV UR4, URZ ;  /* 0x000000ff00047c82 */ /* 0x000fe40008000000 */
[----:B------:R-:W-:Y:S02]  /*09e0*/  UISETP.NE.AND UP0, UPT, UR12, URZ, UPT ;  /* 0x000000ff0c00728c */ /* 0x000fe4000bf05270 */
[----:B------:R-:W-:Y:S09]  /*09f0*/  BRA.U !UP1, `(.L_x_7) ;  /* 0x0000000509807547 */ /* 0x000ff2000b800000 */
[----:B------:R-:W0:Y:S01]  /*0a00*/  LDCU.64 UR6, c[0x0][0x380] ;  /* 0x00007000ff0677ac */ /* 0x000e220008000a00 */
[----:B------:R-:W-:Y:S02]  /*0a10*/  MOV R9, RZ ;  /* 0x000000ff00097202 */ /* 0x000fe40000000f00 */
[----:B------:R-:W-:Y:S01]  /*0a20*/  MOV R4, R3 ;  /* 0x0000000300047202 */ /* 0x000fe20000000f00 */
[----:B------:R-:W-:-:S04]  /*0a30*/  ULOP3.LUT UR4, UR9, 0x7ffffff8, URZ, 0xc0, !UPT ;  /* 0x7ffffff809047892 */ /* 0x000fc8000f8ec0ff */
[----:B------:R-:W-:Y:S02]  /*0a40*/  UIADD3 UR8, UPT, UPT, -UR4, URZ, URZ ;  /* 0x000000ff04087290 */ /* 0x000fe4000fffe1ff */
[----:B0-----:R-:W-:-:S04]  /*0a50*/  UIADD3 UR5, UP1, UPT, UR6, 0x10, URZ ;  /* 0x0000001006057890 */ /* 0x001fc8000ff3e0ff */
[----:B------:R-:W-:-:S12]  /*0a60*/  UIADD3.X UR6, UPT, UPT, URZ, UR7, URZ, UP1, !UPT ;  /* 0x00000007ff067290 */ /* 0x000fd80008ffe4ff */
.L_x_8:
        /* <DEDUP_REMOVED lines=10> */
[----:B------:R0:W5:Y:S01]  /*0b10*/  LDG.E.CONSTANT R15, desc[UR10][R12.64+0xc] ;  /* 0x00000c0a0c0f7981 */ /* 0x000162000c1e9900 */
[----:B------:R-:W-:Y:S01]  /*0b20*/  HFMA2 R7, -RZ, RZ, 0.96630859375, -0.0022525787353515625 ;  /* 0x3bbb989dff077431 */ /* 0x000fe200000001ff */
[----:B------:R-:W-:Y:S01]  /*0b30*/  MOV R10, 0x437c0000 ;  /* 0x437c0000000a7802 */ /* 0x000fe20000000f00 */
[----:B------:R-:W-:Y:S01]  /*0b40*/  UIADD3 UR8, UPT, UPT, UR8, 0x8, URZ ;  /* 0x0000000808087890 */ /* 0x000fe2000fffe0ff */
[----:B------:R-:W-:-:S03]  /*0b50*/  IADD3 R4, PT, PT, R4, 0x8, RZ ;  /* 0x0000000804047810 */ /* 0x000fc60007ffe0ff */
[----:B------:R-:W-:Y:S01]  /*0b60*/  UISETP.NE.AND UP1, UPT, UR8, URZ, UPT ;  /* 0x000000ff0800728c */ /* 0x000fe2000bf25270 */
[----:B--2---:R-:W-:-:S04]  /*0b70*/  FADD R6, R5, -R2 ;  /* 0x8000000205067221 */ /* 0x004fc80000000000 */
[----:B------:R-:W-:Y:S01]  /*0b80*/  FFMA.SAT R5, R6, R7, 0.5 ;  /* 0x3f00000006057423 */ /* 0x000fe20000002007 */
[----:B---3--:R-:W-:-:S03]  /*0b90*/  FADD R16, R21, -R2 ;  /* 0x8000000215107221 */ /* 0x008fc60000000000 */
[-C--:B------:R-:W-:Y:S01]  /*0ba0*/  FFMA.RM R8, R5, R10.reuse, 12582913 ;  /* 0x4b40000105087423 */ /* 0x080fe2000000400a */
[--C-:B----4-:R-:W-:Y:S01]  /*0bb0*/  FADD R14, R23, -R2.reuse ;  /* 0x80000002170e7221 */ /* 0x110fe20000000000 */
[-C--:B------:R-:W-:Y:S02]  /*0bc0*/  FFMA.SAT R5, R16, R7.reuse, 0.5 ;  /* 0x3f00000010057423 */ /* 0x080fe40000002007 */
[----:B------:R-:W-:Y:S01]  /*0bd0*/  FADD R21, R8, -12583039 ;  /* 0xcb40007f08157421 */ /* 0x000fe20000000000 */
[-C--:B------:R-:W-:Y:S01]  /*0be0*/  FFMA.SAT R23, R14, R7.reuse, 0.5 ;  /* 0x3f0000000e177423 */ /* 0x080fe20000002007 */
[-C--:B------:R-:W-:Y:S01]  /*0bf0*/  FFMA.RM R5, R5, R10.reuse, 12582913 ;  /* 0x4b40000105057423 */ /* 0x080fe2000000400a */
[--C-:B-----5:R-:W-:Y:S01]  /*0c00*/  FADD R18, R25, -R2.reuse ;  /* 0x8000000219127221 */ /* 0x120fe20000000000 */
[----:B------:R-:W-:Y:S01]  /*0c10*/  FFMA R21, R6, 1.4426950216293334961, -R21 ;  /* 0x3fb8aa3b06157823 */ /* 0x000fe20000000815 */
[--C-:B------:R-:W-:Y:S01]  /*0c20*/  FADD R20, R11, -R2.reuse ;  /* 0x800000020b147221 */ /* 0x100fe20000000000 */
[----:B0-----:R-:W-:Y:S01]  /*0c30*/  FADD R13, R5, -12583039 ;  /* 0xcb40007f050d7421 */ /* 0x001fe20000000000 */
[----:B------:R-:W-:Y:S01]  /*0c40*/  SHF.L.U32 R8, R8, 0x17, RZ ;  /* 0x0000001708087819 */ /* 0x000fe200000006ff */
[----:B------:R-:W-:Y:S01]  /*0c50*/  FFMA R12, R6, 1.925963033500011079e-08, R21 ;  /* 0x32a57060060c7823 */ /* 0x000fe20000000015 */
[-C--:B------:R-:W-:Y:S01]  /*0c60*/  FFMA.RM R6, R23, R10.reuse, 12582913 ;  /* 0x4b40000117067423 */ /* 0x080fe2000000400a */
[----:B------:R-:W-:Y:S01]  /*0c70*/  FFMA R13, R16, 1.4426950216293334961, -R13 ;  /* 0x3fb8aa3b100d7823 */ /* 0x000fe2000000080d */
[-C--:B------:R-:W-:Y:S01]  /*0c80*/  FFMA.SAT R23, R18, R7.reuse, 0.5 ;  /* 0x3f00000012177423 */ /* 0x080fe20000002007 */
[-C--:B------:R-:W-:Y:S01]  /*0c90*/  FFMA.SAT R25, R20, R7.reuse, 0.5 ;  /* 0x3f00000014197423 */ /* 0x080fe20000002007 */
[----:B------:R-:W-:Y:S01]  /*0ca0*/  FADD R21, R6, -12583039 ;  /* 0xcb40007f06157421 */ /* 0x000fe20000000000 */
[----:B------:R-:W-:Y:S01]  /*0cb0*/  FFMA R13, R16, 1.925963033500011079e-08, R13 ;  /* 0x32a57060100d7823 */ /* 0x000fe2000000000d */
[-C--:B------:R-:W-:Y:S01]  /*0cc0*/  FFMA.RM R11, R23, R10.reuse, 12582913 ;  /* 0x4b400001170b7423 */ /* 0x080fe2000000400a */
[--C-:B------:R-:W-:Y:S01]  /*0cd0*/  FADD R22, R19, -R2.reuse ;  /* 0x8000000213167221 */ /* 0x100fe20000000000 */
[C---:B------:R-:W-:Y:S01]  /*0ce0*/  FFMA R21, R14.reuse, 1.4426950216293334961, -R21 ;  /* 0x3fb8aa3b0e157823 */ /* 0x040fe20000000815 */
[----:B------:R-:W0:Y:S01]  /*0cf0*/  MUFU.EX2 R12, R12 ;  /* 0x0000000c000c7308 */ /* 0x000e220000000800 */
[----:B------:R-:W-:Y:S01]  /*0d00*/  FADD R23, R11, -12583039 ;  /* 0xcb40007f0b177421 */ /* 0x000fe20000000000 */
[--C-:B------:R-:W-:Y:S01]  /*0d10*/  FADD R24, R17, -R2.reuse ;  /* 0x8000000211187221 */ /* 0x100fe20000000000 */
[----:B------:R-:W-:Y:S01]  /*0d20*/  FFMA R16, R14, 1.925963033500011079e-08, R21 ;  /* 0x32a570600e107823 */ /* 0x000fe20000000015 */
[-C--:B------:R-:W-:Y:S01]  /*0d30*/  FFMA.RM R14, R25, R10.reuse, 12582913 ;  /* 0x4b400001190e7423 */ /* 0x080fe2000000400a */
[----:B------:R-:W-:Y:S01]  /*0d40*/  FFMA R23, R18, 1.4426950216293334961, -R23 ;  /* 0x3fb8aa3b12177823 */ /* 0x000fe20000000817 */
[-C--:B------:R-:W-:Y:S01]  /*0d50*/  FFMA.SAT R21, R22, R7.reuse, 0.5 ;  /* 0x3f00000016157423 */ /* 0x080fe20000002007 */
[----:B------:R-:W-:Y:S01]  /*0d60*/  SHF.L.U32 R5, R5, 0x17, RZ ;  /* 0x0000001705057819 */ /* 0x000fe200000006ff */
[----:B------:R-:W-:Y:S01]  /*0d70*/  FADD R19, R14, -12583039 ;  /* 0xcb40007f0e137421 */ /* 0x000fe20000000000 */
[----:B------:R-:W-:Y:S01]  /*0d80*/  FFMA R18, R18, 1.925963033500011079e-08, R23 ;  /* 0x32a5706012127823 */ /* 0x000fe20000000017 */
[-C--:B------:R-:W-:Y:S01]  /*0d90*/  FFMA.RM R17, R21, R10.reuse, 12582913 ;  /* 0x4b40000115117423 */ /* 0x080fe2000000400a */
[-C--:B------:R-:W-:Y:S01]  /*0da0*/  FFMA.SAT R23, R24, R7.reuse, 0.5 ;  /* 0x3f00000018177423 */ /* 0x080fe20000002007 */
[----:B------:R-:W-:Y:S01]  /*0db0*/  FFMA R19, R20, 1.4426950216293334961, -R19 ;  /* 0x3fb8aa3b14137823 */ /* 0x000fe20000000813 */
[----:B------:R-:W1:Y:S01]  /*0dc0*/  MUFU.EX2 R13, R13 ;  /* 0x0000000d000d7308 */ /* 0x000e620000000800 */
[----:B------:R-:W-:Y:S01]  /*0dd0*/  FADD R21, R17, -12583039 ;  /* 0xcb40007f11157421 */ /* 0x000fe20000000000 */
[----:B------:R-:W-:Y:S01]  /*0de0*/  SHF.L.U32 R6, R6, 0x17, RZ ;  /* 0x0000001706067819 */ /* 0x000fe200000006ff */
[----:B------:R-:W-:Y:S01]  /*0df0*/  FFMA R19, R20, 1.925963033500011079e-08, R19 ;  /* 0x32a5706014137823 */ /* 0x000fe20000000013 */
[----:B------:R-:W-:Y:S01]  /*0e00*/  FADD R20, R15, -R2 ;  /* 0x800000020f147221 */ /* 0x000fe20000000000 */
[----:B------:R-:W-:Y:S01]  /*0e10*/  FFMA.RM R15, R23, R10, 12582913 ;  /* 0x4b400001170f7423 */ /* 0x000fe2000000400a */
[----:B------:R-:W-:Y:S01]  /*0e20*/  FFMA R21, R22, 1.4426950216293334961, -R21 ;  /* 0x3fb8aa3b16157823 */ /* 0x000fe20000000815 */
[----:B0-----:R-:W-:Y:S01]  /*0e30*/  FFMA R8, R8, R12, R9 ;  /* 0x0000000c08087223 */ /* 0x001fe20000000009 */
[----:B------:R-:W-:Y:S01]  /*0e40*/  FFMA.SAT R25, R20, R7, 0.5 ;  /* 0x3f00000014197423 */ /* 0x000fe20000002007 */
[----:B------:R-:W0:Y:S01]  /*0e50*/  MUFU.EX2 R16, R16 ;  /* 0x0000001000107308 */ /* 0x000e220000000800 */
[----:B------:R-:W-:Y:S01]  /*0e60*/  FADD R23, R15, -12583039 ;  /* 0xcb40007f0f177421 */ /* 0x000fe20000000000 */
[----:B------:R-:W-:Y:S01]  /*0e70*/  FFMA R7, R22, 1.925963033500011079e-08, R21 ;  /* 0x32a5706016077823 */ /* 0x000fe20000000015 */
[----:B------:R-:W-:Y:S01]  /*0e80*/  FFMA.RM R10, R25, R10, 12582913 ;  /* 0x4b400001190a7423 */ /* 0x000fe2000000400a */
[----:B------:R-:W-:Y:S01]  /*0e90*/  SHF.L.U32 R17, R17, 0x17, RZ ;  /* 0x0000001711117819 */ /* 0x000fe200000006ff */
[----:B------:R-:W-:-:S02]  /*0ea0*/  FFMA R23, R24, 1.4426950216293334961, -R23 ;  /* 0x3fb8aa3b18177823 */ /* 0x000fc40000000817 */
[----:B------:R-:W-:Y:S01]  /*0eb0*/  FADD R9, R10, -12583039 ;  /* 0xcb40007f0a097421 */ /* 0x000fe20000000000 */
[----:B------:R-:W2:Y:S01]  /*0ec0*/  MUFU.EX2 R18, R18 ;  /* 0x0000001200127308 */ /* 0x000ea20000000800 */
[----:B------:R-:W-:Y:S01]  /*0ed0*/  FFMA R23, R24, 1.925963033500011079e-08, R23 ;  /* 0x32a5706018177823 */ /* 0x000fe20000000017 */
[----:B-1----:R-:W-:Y:S01]  /*0ee0*/  FFMA R5, R5, R13, R8 ;  /* 0x0000000d05057223 */ /* 0x002fe20000000008 */
[----:B------:R-:W-:Y:S01]  /*0ef0*/  FFMA R9, R20, 1.4426950216293334961, -R9 ;  /* 0x3fb8aa3b14097823 */ /* 0x000fe20000000809 */
[----:B------:R-:W-:-:S03]  /*0f00*/  SHF.L.U32 R8, R11, 0x17, RZ ;  /* 0x000000170b087819 */ /* 0x000fc600000006ff */
[----:B------:R-:W-:Y:S01]  /*0f10*/  FFMA R20, R20, 1.925963033500011079e-08, R9 ;  /* 0x32a5706014147823 */ /* 0x000fe20000000009 */
[----:B------:R-:W1:Y:S01]  /*0f20*/  MUFU.EX2 R19, R19 ;  /* 0x0000001300137308 */ /* 0x000e620000000800 */
[----:B0-----:R-:W-:Y:S01]  /*0f30*/  FFMA R5, R6, R16, R5 ;  /* 0x0000001006057223 */ /* 0x001fe20000000005 */
[----:B------:R-:W-:Y:S02]  /*0f40*/  SHF.L.U32 R9, R14, 0x17, RZ ;  /* 0x000000170e097819 */ /* 0x000fe400000006ff */
[----:B------:R-:W-:-:S04]  /*0f50*/  SHF.L.U32 R6, R15, 0x17, RZ ;  /* 0x000000170f067819 */ /* 0x000fc800000006ff */
[----:B------:R-:W0:Y:S01]  /*0f60*/  MUFU.EX2 R7, R7 ;  /* 0x0000000700077308 */ /* 0x000e220000000800 */
[----:B--2---:R-:W-:-:S07]  /*0f70*/  FFMA R8, R8, R18, R5 ;  /* 0x0000001208087223 */ /* 0x004fce0000000005 */
[----:B------:R-:W2:Y:S01]  /*0f80*/  MUFU.EX2 R23, R23 ;  /* 0x0000001700177308 */ /* 0x000ea20000000800 */
[----:B-1----:R-:W-:Y:S01]  /*0f90*/  FFMA R8, R9, R19, R8 ;  /* 0x0000001309087223 */ /* 0x002fe20000000008 */
[----:B------:R-:W-:-:S06]  /*0fa0*/  SHF.L.U32 R9, R10, 0x17, RZ ;  /* 0x000000170a097819 */ /* 0x000fcc00000006ff */
[----:B------:R-:W1:Y:S01]  /*0fb0*/  MUFU.EX2 R20, R20 ;  /* 0x0000001400147308 */ /* 0x000e620000000800 */
[----:B0-----:R-:W-:-:S04]  /*0fc0*/  FFMA R7, R17, R7, R8 ;  /* 0x0000000711077223 */ /* 0x001fc80000000008 */
[----:B--2---:R-:W-:-:S04]  /*0fd0*/  FFMA R6, R6, R23, R7 ;  /* 0x0000001706067223 */ /* 0x004fc80000000007 */
[----:B-1----:R-:W-:Y:S01]  /*0fe0*/  FFMA R9, R9, R20, R6 ;  /* 0x0000001409097223 */ /* 0x002fe20000000006 */
[----:B------:R-:W-:Y:S06]  /*0ff0*/  BRA.U UP1, `(.L_x_8) ;  /* 0xfffffff9019c7547 */ /* 0x000fec000b83ffff */
.L_x_7:
        /* <DEDUP_REMOVED lines=11> */
[----:B------:R0:W5:Y:S01]  /*10b0*/  LDG.E.CONSTANT R15, desc[UR10][R6.64+0xc] ;  /* 0x00000c0a060f7981 */ /* 0x000162000c1e9900 */
[----:B------:R-:W-:Y:S01]  /*10c0*/  HFMA2 R12, -RZ, RZ, 0.96630859375, -0.0022525787353515625 ;  /* 0x3bbb989dff0c7431 */ /* 0x000fe200000001ff */
[----:B------:R-:W-:Y:S01]  /*10d0*/  MOV R17, 0x437c0000 ;  /* 0x437c000000117802 */ /* 0x000fe20000000f00 */
[----:B------:R-:W-:Y:S01]  /*10e0*/  UIADD3 UR4, UPT, UPT, UR4, 0x4, URZ ;  /* 0x0000000404047890 */ /* 0x000fe2000fffe0ff */
[----:B--2---:R-:W-:-:S04]  /*10f0*/  FADD R8, R5, -R2 ;  /* 0x8000000205087221 */ /* 0x004fc80000000000 */
[----:B------:R-:W-:Y:S01]  /*1100*/  FFMA.SAT R4, R8, R12, 0.5 ;  /* 0x3f00000008047423 */ /* 0x000fe2000000200c */
[----:B---3--:R-:W-:-:S03]  /*1110*/  FADD R10, R11, -R2 ;  /* 0x800000020b0a7221 */ /* 0x008fc60000000000 */
[-C--:B------:R-:W-:Y:S01]  /*1120*/  FFMA.RM R4, R4, R17.reuse, 12582913 ;  /* 0x4b40000104047423 */ /* 0x080fe20000004011 */
[-C--:B------:R-:W-:Y:S01]  /*1130*/  FFMA.SAT R5, R10, R12.reuse, 0.5 ;  /* 0x3f0000000a057423 */ /* 0x080fe2000000200c */
[--C-:B----4-:R-:W-:Y:S02]  /*1140*/  FADD R13, R13, -R2.reuse ;  /* 0x800000020d0d7221 */ /* 0x110fe40000000000 */
[----:B------:R-:W-:Y:S01]  /*1150*/  FADD R11, R4, -12583039 ;  /* 0xcb40007f040b7421 */ /* 0x000fe20000000000 */
[-C--:B------:R-:W-:Y:S01]  /*1160*/  FFMA.RM R5, R5, R17.reuse, 12582913 ;  /* 0x4b40000105057423 */ /* 0x080fe20000004011 */
[-C--:B0-----:R-:W-:Y:S01]  /*1170*/  FFMA.SAT R6, R13, R12.reuse, 0.5 ;  /* 0x3f0000000d067423 */ /* 0x081fe2000000200c */
[----:B-----5:R-:W-:Y:S01]  /*1180*/  FADD R15, R15, -R2 ;  /* 0x800000020f0f7221 */ /* 0x020fe20000000000 */
[----:B------:R-:W-:Y:S01]  /*1190*/  FFMA R11, R8, 1.4426950216293334961, -R11 ;  /* 0x3fb8aa3b080b7823 */ /* 0x000fe2000000080b */
[----:B------:R-:W-:Y:S01]  /*11a0*/  FADD R7, R5, -12583039 ;  /* 0xcb40007f05077421 */ /* 0x000fe20000000000 */
[-C--:B------:R-:W-:Y:S01]  /*11b0*/  FFMA.RM R6, R6, R17.reuse, 12582913 ;  /* 0x4b40000106067423 */ /* 0x080fe20000004011 */
[----:B------:R-:W-:Y:S01]  /*11c0*/  FFMA.SAT R12, R15, R12, 0.5 ;  /* 0x3f0000000f0c7423 */ /* 0x000fe2000000200c */
[----:B------:R-:W-:Y:S01]  /*11d0*/  FFMA R11, R8, 1.925963033500011079e-08, R11 ;  /* 0x32a57060080b7823 */ /* 0x000fe2000000000b */
[----:B------:R-:W-:Y:S01]  /*11e0*/  FFMA R7, R10, 1.4426950216293334961, -R7 ;  /* 0x3fb8aa3b0a077823 */ /* 0x000fe20000000807 */
[----:B------:R-:W-:Y:S01]  /*11f0*/  FADD R8, R6, -12583039 ;  /* 0xcb40007f06087421 */ /* 0x000fe20000000000 */
[----:B------:R-:W-:Y:S01]  /*1200*/  FFMA.RM R12, R12, R17, 12582913 ;  /* 0x4b4000010c0c7423 */ /* 0x000fe20000004011 */
[----:B------:R-:W-:Y:S01]  /*1210*/  SHF.L.U32 R4, R4, 0x17, RZ ;  /* 0x0000001704047819 */ /* 0x000fe200000006ff */
[----:B------:R-:W-:Y:S01]  /*1220*/  FFMA R7, R10, 1.925963033500011079e-08, R7 ;  /* 0x32a570600a077823 */ /* 0x000fe20000000007 */
[----:B------:R-:W-:Y:S01]  /*1230*/  FFMA R8, R13, 1.4426950216293334961, -R8 ;  /* 0x3fb8aa3b0d087823 */ /* 0x000fe20000000808 */
[C---:B------:R-:W-:Y:S01]  /*1240*/  FADD R10, R12.reuse, -12583039 ;  /* 0xcb40007f0c0a7421 */ /* 0x040fe20000000000 */
[----:B------:R-:W0:Y:S01]  /*1250*/  MUFU.EX2 R11, R11 ;  /* 0x0000000b000b7308 */ /* 0x000e220000000800 */
[----:B------:R-:W-:Y:S01]  /*1260*/  SHF.L.U32 R5, R5, 0x17, RZ ;  /* 0x0000001705057819 */ /* 0x000fe200000006ff */
[----:B------:R-:W-:Y:S01]  /*1270*/  FFMA R8, R13, 1.925963033500011079e-08, R8 ;  /* 0x32a570600d087823 */ /* 0x000fe20000000008 */
[----:B------:R-:W-:Y:S01]  /*1280*/  FFMA R10, R15, 1.4426950216293334961, -R10 ;  /* 0x3fb8aa3b0f0a7823 */ /* 0x000fe2000000080a */
[----:B------:R-:W-:-:S03]  /*1290*/  SHF.L.U32 R12, R12, 0x17, RZ ;  /* 0x000000170c0c7819 */ /* 0x000fc600000006ff */
[----:B------:R-:W-:Y:S01]  /*12a0*/  FFMA R10, R15, 1.925963033500011079e-08, R10 ;  /* 0x32a570600f0a7823 */ /* 0x000fe2000000000a */
[----:B------:R-:W1:Y:S08]  /*12b0*/  MUFU.EX2 R7, R7 ;  /* 0x0000000700077308 */ /* 0x000e700000000800 */
[----:B------:R-:W2:Y:S01]  /*12c0*/  MUFU.EX2 R8, R8 ;  /* 0x0000000800087308 */ /* 0x000ea20000000800 */
[----:B0-----:R-:W-:Y:S01]  /*12d0*/  FFMA R4, R4, R11, R9 ;  /* 0x0000000b04047223 */ /* 0x001fe20000000009 */
[----:B------:R-:W-:-:S06]  /*12e0*/  SHF.L.U32 R9, R6, 0x17, RZ ;  /* 0x0000001706097819 */ /* 0x000fcc00000006ff */
[----:B------:R-:W0:Y:S01]  /*12f0*/  MUFU.EX2 R10, R10 ;  /* 0x0000000a000a7308 */ /* 0x000e220000000800 */
[----:B-1----:R-:W-:-:S04]  /*1300*/  FFMA R4, R5, R7, R4 ;  /* 0x0000000705047223 */ /* 0x002fc80000000004 */
[----:B--2---:R-:W-:-:S04]  /*1310*/  FFMA R9, R9, R8, R4 ;  /* 0x0000000809097223 */ /* 0x004fc80000000004 */
[----:B0-----:R-:W-:-:S07]  /*1320*/  FFMA R9, R12, R10, R9 ;  /* 0x0000000a0c097223 */ /* 0x001fce0000000009 */
.L_x_9:
[----:B------:R-:W-:Y:S05]  /*1330*/  BRA.U !UP1, `(.L_x_6) ;  /* 0x0000000109b87547 */ /* 0x000fea000b800000 */
[----:B------:R-:W-:Y:S02]  /*1340*/  UISETP.NE.AND UP0, UPT, UR6, 0x1, UPT ;  /* 0x000000010600788c */ /* 0x000fe4000bf05270 */
[----:B------:R-:W-:-:S04]  /*1350*/  ULOP3.LUT UR5, UR9, 0x1, URZ, 0xc0, !UPT ;  /* 0x0000000109057892 */ /* 0x000fc8000f8ec0ff */
[----:B------:R-:W-:-:S03]  /*1360*/  UISETP.NE.U32.AND UP1, UPT, UR5, 0x1, UPT ;  /* 0x000000010500788c */ /* 0x000fc6000bf25070 */
[----:B------:R-:W-:Y:S08]  /*1370*/  BRA.U !UP0, `(.L_x_10) ;  /* 0x0000000108687547 */ /* 0x000ff0000b800000 */
[----:B------:R-:W0:Y:S01]  /*1380*/  LDC.64 R4, c[0x0][0x380] ;  /* 0x0000e000ff047b82 */ /* 0x000e220000000a00 */
[----:B------:R-:W-:-:S05]  /*1390*/  IADD3 R7, PT, PT, R3, UR4, RZ ;  /* 0x0000000403077c10 */ /* 0x000fca000fffe0ff */
[----:B0-----:R-:W-:-:S05]  /*13a0*/  IMAD.WIDE R4, R7, 0x4, R4 ;  /* 0x0000000407047825 */ /* 0x001fca00078e0204 */
[----:B------:R-:W2:Y:S04]  /*13b0*/  LDG.E.CONSTANT R7, desc[UR10][R4.64] ;  /* 0x0000000a04077981 */ /* 0x000ea8000c1e9900 */
[----:B------:R-:W3:Y:S01]  /*13c0*/  LDG.E.CONSTANT R13, desc[UR10][R4.64+0x4] ;  /* 0x0000040a040d7981 */ /* 0x000ee2000c1e9900 */
[----:B------:R-:W-:Y:S01]  /*13d0*/  HFMA2 R6, -RZ, RZ, 0.96630859375, -0.0022525787353515625 ;  /* 0x3bbb989dff067431 */ /* 0x000fe200000001ff */
[----:B------:R-:W-:Y:S01]  /*13e0*/  MOV R11, 0x437c0000 ;  /* 0x437c0000000b7802 */ /* 0x000fe20000000f00 */
[----:B------:R-:W-:Y:S01]  /*13f0*/  UIADD3 UR4, UPT, UPT, UR4, 0x2, URZ ;  /* 0x0000000204047890 */ /* 0x000fe2000fffe0ff */
[----:B--2---:R-:W-:-:S04]  /*1400*/  FADD R7, R7, -R2 ;  /* 0x8000000207077221 */ /* 0x004fc80000000000 */
[----:B------:R-:W-:Y:S01]  /*1410*/  FFMA.SAT R8, R7, R6, 0.5 ;  /* 0x3f00000007087423 */ /* 0x000fe20000002006 */
[----:B---3--:R-:W-:-:S03]  /*1420*/  FADD R13, R13, -R2 ;  /* 0x800000020d0d7221 */ /* 0x008fc60000000000 */
[----:B------:R-:W-:Y:S01]  /*1430*/  FFMA.RM R8, R8, R11, 12582913 ;  /* 0x4b40000108087423 */ /* 0x000fe2000000400b */
[----:B------:R-:W-:-:S03]  /*1440*/  FFMA.SAT R10, R13, R6, 0.5 ;  /* 0x3f0000000d0a7423 */ /* 0x000fc60000002006 */
[----:B------:R-:W-:Y:S01]  /*1450*/  FADD R6, R8, -12583039 ;  /* 0xcb40007f08067421 */ /* 0x000fe20000000000 */
[----:B------:R-:W-:Y:S01]  /*1460*/  FFMA.RM R10, R10, R11, 12582913 ;  /* 0x4b4000010a0a7423 */ /* 0x000fe2000000400b */
[----:B------:R-:W-:Y:S02]  /*1470*/  SHF.L.U32 R8, R8, 0x17, RZ ;  /* 0x0000001708087819 */ /* 0x000fe400000006ff */
[C---:B------:R-:W-:Y:S01]  /*1480*/  FFMA R6, R7.reuse, 1.4426950216293334961, -R6 ;  /* 0x3fb8aa3b07067823 */ /* 0x040fe20000000806 */
[C---:B------:R-:W-:Y:S01]  /*1490*/  FADD R4, R10.reuse, -12583039 ;  /* 0xcb40007f0a047421 */ /* 0x040fe20000000000 */
[----:B------:R-:W-:Y:S02]  /*14a0*/  SHF.L.U32 R5, R10, 0x17, RZ ;  /* 0x000000170a057819 */ /* 0x000fe400000006ff */
[----:B------:R-:W-:Y:S01]  /*14b0*/  FFMA R6, R7, 1.925963033500011079e-08, R6 ;  /* 0x32a5706007067823 */ /* 0x000fe20000000006 */
[----:B------:R-:W-:-:S04]  /*14c0*/  FFMA R4, R13, 1.4426950216293334961, -R4 ;  /* 0x3fb8aa3b0d047823 */ /* 0x000fc80000000804 */
[----:B------:R-:W-:Y:S01]  /*14d0*/  FFMA R4, R13, 1.925963033500011079e-08, R4 ;  /* 0x32a570600d047823 */ /* 0x000fe20000000004 */
[----:B------:R-:W0:Y:S08]  /*14e0*/  MUFU.EX2 R6, R6 ;  /* 0x0000000600067308 */ /* 0x000e300000000800 */
[----:B------:R-:W1:Y:S01]  /*14f0*/  MUFU.EX2 R4, R4 ;  /* 0x0000000400047308 */ /* 0x000e620000000800 */
[----:B0-----:R-:W-:-:S04]  /*1500*/  FFMA R8, R8, R6, R9 ;  /* 0x0000000608087223 */ /* 0x001fc80000000009 */
[----:B-1----:R-:W-:-:S07]  /*1510*/  FFMA R9, R5, R4, R8 ;  /* 0x0000000405097223 */ /* 0x002fce0000000008 */
.L_x_10:
[----:B------:R-:W-:Y:S05]  /*1520*/  BRA.U UP1, `(.L_x_6) ;  /* 0x00000001013c7547 */ /* 0x000fea000b800000 */
[----:B------:R-:W0:Y:S01]  /*1530*/  LDC.64 R4, c[0x0][0x380] ;  /* 0x0000e000ff047b82 */ /* 0x000e220000000a00 */
[----:B------:R-:W-:-:S05]  /*1540*/  IADD3 R3, PT, PT, R3, UR4, RZ ;  /* 0x0000000403037c10 */ /* 0x000fca000fffe0ff */
[----:B0-----:R-:W-:-:S06]  /*1550*/  IMAD.WIDE R4, R3, 0x4, R4 ;  /* 0x0000000403047825 */ /* 0x001fcc00078e0204 */
[----:B------:R-:W2:Y:S01]  /*1560*/  LDG.E.CONSTANT R5, desc[UR10][R4.64] ;  /* 0x0000000a04057981 */ /* 0x000ea2000c1e9900 */
[----:B------:R-:W-:Y:S01]  /*1570*/  HFMA2 R6, -RZ, RZ, 0.96630859375, -0.0022525787353515625 ;  /* 0x3bbb989dff067431 */ /* 0x000fe200000001ff */
[----:B------:R-:W-:Y:S01]  /*1580*/  MOV R7, 0x437c0000 ;  /* 0x437c000000077802 */ /* 0x000fe20000000f00 */
[----:B--2---:R-:W-:-:S04]  /*1590*/  FADD R3, R5, -R2 ;  /* 0x8000000205037221 */ /* 0x004fc80000000000 */
[----:B------:R-:W-:-:S04]  /*15a0*/  FFMA.SAT R6, R3, R6, 0.5 ;  /* 0x3f00000003067423 */ /* 0x000fc80000002006 */
[----:B------:R-:W-:-:S04]  /*15b0*/  FFMA.RM R6, R6, R7, 12582913 ;  /* 0x4b40000106067423 */ /* 0x000fc80000004007 */
[C---:B------:R-:W-:Y:S01]  /*15c0*/  FADD R8, R6.reuse, -12583039 ;  /* 0xcb40007f06087421 */ /* 0x040fe20000000000 */
[----:B------:R-:W-:-:S03]  /*15d0*/  SHF.L.U32 R6, R6, 0x17, RZ ;  /* 0x0000001706067819 */ /* 0x000fc600000006ff */
[----:B------:R-:W-:-:S04]  /*15e0*/  FFMA R8, R3, 1.4426950216293334961, -R8 ;  /* 0x3fb8aa3b03087823 */ /* 0x000fc80000000808 */
[----:B------:R-:W-:-:S06]  /*15f0*/  FFMA R8, R3, 1.925963033500011079e-08, R8 ;  /* 0x32a5706003087823 */ /* 0x000fcc0000000008 */
[----:B------:R-:W0:Y:S02]  /*1600*/  MUFU.EX2 R8, R8 ;  /* 0x0000000800087308 */ /* 0x000e240000000800 */
[----:B0-----:R-:W-:-:S07]  /*1610*/  FFMA R9, R6, R8, R9 ;  /* 0x0000000806097223 */ /* 0x001fce0000000009 */
.L_x_6:
[----:B------:R-:W0:Y:S08]  /*1620*/  LDC.64 R4, c[0x0][0x388] ;  /* 0x0000e200ff047b82 */ /* 0x000e300000000a00 */
[----:B------:R-:W1:Y:S01]  /*1630*/  LDC.64 R6, c[0x0][0x380] ;  /* 0x0000e000ff067b82 */ /* 0x000e620000000a00 */
[----:B0-----:R-:W-:-:S06]  /*1640*/  IMAD.WIDE R4, R0, 0x8, R4 ;  /* 0x0000000800047825 */ /* 0x001fcc00078e0204 */
[----:B------:R0:W2:Y:S01]  /*1650*/  LDG.E.CONSTANT R5, desc[UR10][R4.64] ;  /* 0x0000000a04057981 */ /* 0x0000a2000c1e9900 */
[----:B------:R-:W-:-:S04]  /*1660*/  MOV R11, R9 ;  /* 0x00000009000b7202 */ /* 0x000fc80000000f00 */
[----:B------:R-:W-:-:S13]  /*1670*/  FSETP.GEU.AND P0, PT, R11, 1.175494350822287508e-38, PT ;  /* 0x008000000b00780b */ /* 0x000fda0003f0e000 */
[----:B------:R-:W-:Y:S01]  /*1680*/  @!P0 FMUL R11, R11, 8388608 ;  /* 0x4b0000000b0b8820 */ /* 0x000fe20000400000 */
[----:B0-----:R-:W-:Y:S01]  /*1690*/  MOV R4, 0x3e055027 ;  /* 0x3e05502700047802 */ /* 0x001fe20000000f00 */
[----:B--2---:R-:W-:-:S04]  /*16a0*/  IMAD R3, R0, UR9, R5 ;  /* 0x0000000900037c24 */ /* 0x004fc8000f8e0205 */
[----:B-1----:R-:W-:-:S06]  /*16b0*/  IMAD.WIDE R6, R3, 0x4, R6 ;  /* 0x0000000403067825 */ /* 0x002fcc00078e0206 */
[----:B------:R0:W2:Y:S01]  /*16c0*/  LDG.E.CONSTANT R7, desc[UR10][R6.64] ;  /* 0x0000000a06077981 */ /* 0x0000a2000c1e9900 */
[----:B------:R-:W-:-:S04]  /*16d0*/  IADD3 R3, PT, PT, R11, -0x3f2aaaab, RZ ;  /* 0xc0d555550b037810 */ /* 0x000fc80007ffe0ff */
[----:B------:R-:W-:-:S04]  /*16e0*/  LOP3.LUT R8, R3, 0xff800000, RZ, 0xc0, !PT ;  /* 0xff80000003087812 */ /* 0x000fc800078ec0ff */
[-C--:B------:R-:W-:Y:S02]  /*16f0*/  IADD3 R3, PT, PT, R11, -R8.reuse, RZ ;  /* 0x800000080b037210 */ /* 0x080fe40007ffe0ff */
[----:B------:R-:W-:-:S03]  /*1700*/  I2FP.F32.S32 R8, R8 ;  /* 0x0000000800087245 */ /* 0x000fc60000201400 */
[----:B------:R-:W-:Y:S01]  /*1710*/  FADD R9, R3, -1 ;  /* 0xbf80000003097421 */ /* 0x000fe20000000000 */
[----:B------:R-:W-:Y:S02]  /*1720*/  FSEL R3, RZ, -23, P0 ;  /* 0xc1b80000ff037808 */ /* 0x000fe40000000000 */
[----:B------:R-:W-:Y:S01]  /*1730*/  ISETP.GT.U32.AND P0, PT, R11, 0x7f7fffff, PT ;  /* 0x7f7fffff0b00780c */ /* 0x000fe20003f04070 */
[C---:B------:R-:W-:Y:S02]  /*1740*/  FFMA R4, R9.reuse, -R4, 0.14084610342979431152 ;  /* 0x3e1039f609047423 */ /* 0x040fe40000000804 */
[----:B------:R-:W-:Y:S01]  /*1750*/  FFMA R3, R8, 1.1920928955078125e-07, R3 ;  /* 0x3400000008037823 */ /* 0x000fe20000000003 */
[----:B------:R-:W-:Y:S01]  /*1760*/  MOV R8, 0x7f800000 ;  /* 0x7f80000000087802 */ /* 0x000fe20000000f00 */
[----:B------:R-:W-:-:S04]  /*1770*/  FFMA R4, R9, R4, -0.12148627638816833496 ;  /* 0xbdf8cdcc09047423 */ /* 0x000fc80000000004 */
[----:B------:R-:W-:-:S04]  /*1780*/  FFMA R4, R9, R4, 0.13980610668659210205 ;  /* 0x3e0f295509047423 */ /* 0x000fc80000000004 */
[----:B------:R-:W-:-:S04]  /*1790*/  FFMA R4, R9, R4, -0.16684235632419586182 ;  /* 0xbe2ad8b909047423 */ /* 0x000fc80000000004 */
[----:B------:R-:W-:-:S04]  /*17a0*/  FFMA R4, R9, R4, 0.20012299716472625732 ;  /* 0x3e4ced0b09047423 */ /* 0x000fc80000000004 */
[----:B------:R-:W-:-:S04]  /*17b0*/  FFMA R4, R9, R4, -0.24999669194221496582 ;  /* 0xbe7fff2209047423 */ /* 0x000fc80000000004 */
[C---:B0-----:R-:W-:Y:S02]  /*17c0*/  FFMA R6, R9.reuse, R4, 0.33333182334899902344 ;  /* 0x3eaaaa7809067423 */ /* 0x041fe40000000004 */
[----:B------:R-:W0:Y:S02]  /*17d0*/  LDC.64 R4, c[0x0][0x390] ;  /* 0x0000e400ff047b82 */ /* 0x000e240000000a00 */
[----:B------:R-:W-:-:S04]  /*17e0*/  FFMA R6, R9, R6, -0.5 ;  /* 0xbf00000009067423 */ /* 0x000fc80000000006 */
[----:B------:R-:W-:-:S04]  /*17f0*/  FMUL R6, R9, R6 ;  /* 0x0000000609067220 */ /* 0x000fc80000400000 */
[----:B------:R-:W-:-:S04]  /*1800*/  FFMA R6, R9, R6, R9 ;  /* 0x0000000609067223 */ /* 0x000fc80000000009 */
[----:B------:R-:W-:Y:S01]  /*1810*/  FFMA R3, R3, 0.69314718246459960938, R6 ;  /* 0x3f31721803037823 */ /* 0x000fe20000000006 */
[C---:B------:R-:W-:Y:S01]  /*1820*/  @P0 FFMA R3, R11.reuse, R8, +INF ;  /* 0x7f8000000b030423 */ /* 0x040fe20000000008 */
[----:B------:R-:W-:-:S04]  /*1830*/  FSETP.NEU.AND P0, PT, R11, RZ, PT ;  /* 0x000000ff0b00720b */ /* 0x000fc80003f0d000 */
[----:B------:R-:W-:Y:S01]  /*1840*/  FSEL R3, R3, -INF , P0 ;  /* 0xff80000003037808 */ /* 0x000fe20000000000 */
[----:B0-----:R-:W-:-:S04]  /*1850*/  IMAD.WIDE R4, R0, 0x4, R4 ;  /* 0x0000000400047825 */ /* 0x001fc800078e0204 */
[----:B--2---:R-:W-:-:S04]  /*1860*/  FADD R2, R7, -R2 ;  /* 0x8000000207027221 */ /* 0x004fc80000000000 */
[----:B------:R-:W-:-:S05]  /*1870*/  FADD R3, R3, -R2 ;  /* 0x8000000203037221 */ /* 0x000fca0000000000 */
[----:B------:R-:W-:Y:S01]  /*1880*/  STG.E desc[UR10][R4.64], R3 ;  /* 0x0000000304007986 */ /* 0x000fe2000c10190a */
[----:B------:R-:W-:Y:S05]  /*1890*/  EXIT ;  /* 0x000000000000794d */ /* 0x000fea0003800000 */
.L_x_11:
[----:B------:R-:W-:-:S00]  /*18a0*/  BRA `(.L_x_11) ;  /* 0xfffffffc00fc7947 */ /* 0x000fc0000383ffff */
[----:B------:R-:W-:-:S00]  /*18b0*/  NOP ;  /* 0x0000000000007918 */ /* 0x000fc00000000000 */
        /* <DEDUP_REMOVED lines=12> */
.L_x_12:


//--------------------- .nv.shared.reserved.0     --------------------------
	.section	.nv.shared.reserved.0,"aw",@nobits
	.weak		__nv_reservedSMEM_offset_0_alias
	.size		__nv_reservedSMEM_offset_0_alias, 0, 64
	.other		__nv_reservedSMEM_offset_0_alias,@"STO_CUDA_RESERVED_SHARED STV_DEFAULT"
__nv_reservedSMEM_offset_0_alias:
	.zero		0
	.zero		64


//--------------------- .nv.constant0._Z20cross_entropy_kernelPKfPKlPfii --------------------------
	.section	.nv.constant0._Z20cross_entropy_kernelPKfPKlPfii,"a",@progbits
	.sectionflags	@""
	.align	4
.nv.constant0._Z20cross_entropy_kernelPKfPKlPfii:
	.zero		928


//--------------------- SYMBOLS --------------------------

	.type		.nv.reservedSmem.offset0,@object
	.size		.nv.reservedSmem.offset0,0x4
